//
// Generated by NVIDIA NVVM Compiler
//
// Compiler Build ID: CL-36424714
// Cuda compilation tools, release 13.0, V13.0.88
// Based on NVVM 20.0.0
//

.version 9.0
.target sm_100
.address_size 64

	// .globl	default_function_kernel

.visible .entry default_function_kernel(
	.param .u64 .ptr .align 1 default_function_kernel_param_0,
	.param .u64 .ptr .align 1 default_function_kernel_param_1
)
.maxntid 40
{
	.reg .pred 	%p<2>;
	.reg .b16 	%rs<8>;
	.reg .b32 	%r<7>;
	.reg .b32 	%f<10>;
	.reg .b64 	%rd<9>;

	ld.param.u64 	%rd3, [default_function_kernel_param_0];
	ld.param.u64 	%rd4, [default_function_kernel_param_1];
	cvta.to.global.u64 	%rd5, %rd3;
	cvta.to.global.u64 	%rd6, %rd4;
	mov.u32 	%r1, %ctaid.x;
	mov.u32 	%r2, %tid.x;
	mad.lo.s32 	%r3, %r1, 40, %r2;
	mul.wide.u32 	%rd7, %r3, 4;
	add.s64 	%rd1, %rd6, %rd7;
	shl.b32 	%r4, %r2, 1;
	mad.lo.s32 	%r5, %r1, 80, %r4;
	add.s32 	%r6, %r5, -1;
	cvt.u16.u32 	%rs1, %r2;
	mul.lo.s16 	%rs2, %rs1, -51;
	shl.b16 	%rs3, %rs2, 7;
	and.b16  	%rs4, %rs2, 254;
	shr.u16 	%rs5, %rs4, 1;
	or.b16  	%rs6, %rs5, %rs3;
	and.b16  	%rs7, %rs6, 255;
	setp.lt.u16 	%p1, %rs7, 26;
	mul.wide.s32 	%rd8, %r6, 4;
	add.s64 	%rd2, %rd5, %rd8;
	mov.f32 	%f9, 0fFF7FFFFD;
	@%p1 bra 	$L__BB0_2;
	ld.global.nc.f32 	%f9, [%rd2];
$L__BB0_2:
	max.f32 	%f4, %f9, 0fFF7FFFFD;
	ld.global.nc.f32 	%f5, [%rd2+4];
	max.f32 	%f6, %f4, %f5;
	ld.global.nc.f32 	%f7, [%rd2+8];
	max.f32 	%f8, %f6, %f7;
	st.global.f32 	[%rd1], %f8;
	ret;

}


// ===== COMPILED SASS (sm_100) =====

	.target	sm_100

	.elftype	@"ET_EXEC"


//--------------------- .note.nv.tkinfo           --------------------------
	.section	.note.nv.tkinfo,"",@"SHT_NOTE"
	.sectionflags	@"SHF_NOTE_NV_TKINFO"
	.tkinfo
        /*0018*/ 	.word	0x00000002
        /*0030*/ 	.string	""
        /*0030*/ 	.string	"ptxas"
        /*0030*/ 	.string	"Cuda compilation tools, release 13.0, V13.0.88"
        /*0030*/ 	.string	"Build cuda_13.0.r13.0/compiler.36424714_0"
        /*0030*/ 	.string	"-arch sm_100 -m 64 "



//--------------------- .note.nv.cuinfo           --------------------------
	.section	.note.nv.cuinfo,"",@"SHT_NOTE"
	.sectionflags	@"SHF_NOTE_NV_CUINFO"
        /*0018*/ 	.short	0x0002
        /*001a*/ 	.short	0x0064
        /*001c*/ 	.short	0x0082
	.zero		2


//--------------------- .nv.info                  --------------------------
	.section	.nv.info,"",@"SHT_CUDA_INFO"
	.align	4


	//----- nvinfo : EIATTR_REGCOUNT
	.align		4
        /*0000*/ 	.byte	0x04, 0x2f
        /*0002*/ 	.short	(.L_1 - .L_0)
	.align		4
.L_0:
        /*0004*/ 	.word	index@(default_function_kernel)
        /*0008*/ 	.word	0x0000000e


	//----- nvinfo : EIATTR_FRAME_SIZE
	.align		4
.L_1:
        /*000c*/ 	.byte	0x04, 0x11
        /*000e*/ 	.short	(.L_3 - .L_2)
	.align		4
.L_2:
        /*0010*/ 	.word	index@(default_function_kernel)
        /*0014*/ 	.word	0x00000000


	//----- nvinfo : EIATTR_MIN_STACK_SIZE
	.align		4
.L_3:
        /*0018*/ 	.byte	0x04, 0x12
        /*001a*/ 	.short	(.L_5 - .L_4)
	.align		4
.L_4:
        /*001c*/ 	.word	index@(default_function_kernel)
        /*0020*/ 	.word	0x00000000
.L_5:


//--------------------- .nv.compat                --------------------------
	.section	.nv.compat,"",@"SHT_CUDA_COMPAT_INFO"
	.align	4
        /*0000*/ 	.byte	0x02, 0x09, 0x00, 0x00, 0x02, 0x02, 0x01, 0x00, 0x02, 0x05, 0x05, 0x00, 0x03, 0x07, 0x01, 0x01
        /*0010*/ 	.byte	0x02, 0x03, 0x00, 0x00, 0x02, 0x06, 0x01, 0x00, 0x04, 0x0b, 0x08, 0x00, 0x09, 0x00, 0x00, 0x00
        /*0020*/ 	.byte	0x00, 0x00, 0x00, 0x00


//--------------------- .nv.info.default_function_kernel --------------------------
	.section	.nv.info.default_function_kernel,"",@"SHT_CUDA_INFO"
	.sectionflags	@""
	.align	4


	//----- nvinfo : EIATTR_CUDA_API_VERSION
	.align		4
        /*0000*/ 	.byte	0x04, 0x37
        /*0002*/ 	.short	(.L_7 - .L_6)
.L_6:
        /*0004*/ 	.word	0x00000082


	//----- nvinfo : EIATTR_KPARAM_INFO
	.align		4
.L_7:
        /*0008*/ 	.byte	0x04, 0x17
        /*000a*/ 	.short	(.L_9 - .L_8)
.L_8:
        /*000c*/ 	.word	0x00000000
        /*0010*/ 	.short	0x0001
        /*0012*/ 	.short	0x0008
        /*0014*/ 	.byte	0x00, 0xf5, 0x21, 0x00


	//----- nvinfo : EIATTR_KPARAM_INFO
	.align		4
.L_9:
        /*0018*/ 	.byte	0x04, 0x17
        /*001a*/ 	.short	(.L_11 - .L_10)
.L_10:
        /*001c*/ 	.word	0x00000000
        /*0020*/ 	.short	0x0000
        /*0022*/ 	.short	0x0000
        /*0024*/ 	.byte	0x00, 0xf5, 0x21, 0x00


	//----- nvinfo : EIATTR_SPARSE_MMA_MASK
	.align		4
.L_11:
        /*0028*/ 	.byte	0x03, 0x50
        /*002a*/ 	.short	0x0000


	//----- nvinfo : EIATTR_MAXREG_COUNT
	.align		4
        /*002c*/ 	.byte	0x03, 0x1b
        /*002e*/ 	.short	0x00ff


	//----- nvinfo : EIATTR_MERCURY_ISA_VERSION
	.align		4
        /*0030*/ 	.byte	0x03, 0x5f
        /*0032*/ 	.short	0x0101


	//----- nvinfo : EIATTR_VRC_CTA_INIT_COUNT
	.align		4
        /*0034*/ 	.byte	0x02, 0x4a
	.zero		1
	.zero		1


	//----- nvinfo : EIATTR_EXIT_INSTR_OFFSETS
	.align		4
        /*0038*/ 	.byte	0x04, 0x1c
        /*003a*/ 	.short	(.L_13 - .L_12)


	//   ....[0]....
.L_12:
        /*003c*/ 	.word	0x00000180


	//----- nvinfo : EIATTR_MAX_THREADS
	.align		4
.L_13:
        /*0040*/ 	.byte	0x04, 0x05
        /*0042*/ 	.short	(.L_15 - .L_14)
.L_14:
        /*0044*/ 	.word	0x00000028
        /*0048*/ 	.word	0x00000001
        /*004c*/ 	.word	0x00000001


	//----- nvinfo : EIATTR_CBANK_PARAM_SIZE
	.align		4
.L_15:
        /*0050*/ 	.byte	0x03, 0x19
        /*0052*/ 	.short	0x0010


	//----- nvinfo : EIATTR_PARAM_CBANK
	.align		4
        /*0054*/ 	.byte	0x04, 0x0a
        /*0056*/ 	.short	(.L_17 - .L_16)
	.align		4
.L_16:
        /*0058*/ 	.word	index@(.nv.constant0.default_function_kernel)
        /*005c*/ 	.short	0x0380
        /*005e*/ 	.short	0x0010


	//----- nvinfo : EIATTR_SW_WAR
	.align		4
.L_17:
        /*0060*/ 	.byte	0x04, 0x36
        /*0062*/ 	.short	(.L_19 - .L_18)
.L_18:
        /*0064*/ 	.word	0x00000008
.L_19:


//--------------------- .nv.callgraph             --------------------------
	.section	.nv.callgraph,"",@"SHT_CUDA_CALLGRAPH"
	.align	4
	.sectionentsize	8
	.align		4
        /*0000*/ 	.word	0x00000000
	.align		4
        /*0004*/ 	.word	0xffffffff
	.align		4
        /*0008*/ 	.word	0x00000000
	.align		4
        /*000c*/ 	.word	0xfffffffe
	.align		4
        /*0010*/ 	.word	0x00000000
	.align		4
        /*0014*/ 	.word	0xfffffffd
	.align		4
        /*0018*/ 	.word	0x00000000
	.align		4
        /*001c*/ 	.word	0xfffffffc


//--------------------- .text.default_function_kernel --------------------------
	.section	.text.default_function_kernel,"ax",@progbits
	.align	128
        .global         default_function_kernel
        .type           default_function_kernel,@function
        .size           default_function_kernel,(.L_x_1 - default_function_kernel)
        .other          default_function_kernel,@"STO_CUDA_ENTRY STV_DEFAULT"
default_function_kernel:
.text.default_function_kernel:
[----:B------:R-:W-:Y:S01]  /*0000*/  LDC R1, c[0x0][0x37c] ;  /* 0x0000df00ff017b82 */ /* 0x000fe20000000800 */
[----:B------:R-:W0:Y:S07]  /*0010*/  S2R R2, SR_TID.X ;  /* 0x0000000000027919 */ /* 0x000e2e0000002100 */
[----:B------:R-:W1:Y:S01]  /*0020*/  LDC.64 R4, c[0x0][0x380] ;  /* 0x0000e000ff047b82 */ /* 0x000e620000000a00 */
[----:B------:R-:W2:Y:S01]  /*0030*/  LDCU.64 UR4, c[0x0][0x358] ;  /* 0x00006b00ff0477ac */ /* 0x000ea20008000a00 */
[----:B------:R-:W3:Y:S01]  /*0040*/  S2R R7, SR_CTAID.X ;  /* 0x0000000000077919 */ /* 0x000ee20000002500 */
[----:B0-----:R-:W-:Y:S01]  /*0050*/  PRMT R3, R2, 0x9910, RZ ;  /* 0x0000991002037816 */ /* 0x001fe200000000ff */
[----:B---3--:R-:W-:-:S04]  /*0060*/  IMAD R7, R7, 0x28, R2 ;  /* 0x0000002807077824 */ /* 0x008fc800078e0202 */
[----:B------:R-:W-:-:S05]  /*0070*/  IMAD R0, R3, -0x33, RZ ;  /* 0xffffffcd03007824 */ /* 0x000fca00078e02ff */
[----:B------:R-:W-:-:S04]  /*0080*/  LOP3.LUT R0, R0, 0xfe, RZ, 0xc0, !PT ;  /* 0x000000fe00007812 */ /* 0x000fc800078ec0ff */
[----:B------:R-:W-:-:S05]  /*0090*/  SHF.R.U32.HI R0, RZ, 0x1, R0 ;  /* 0x00000001ff007819 */ /* 0x000fca0000011600 */
[----:B------:R-:W-:Y:S01]  /*00a0*/  IMAD R0, R3, -0x1980, R0 ;  /* 0xffffe68003007824 */ /* 0x000fe200078e0200 */
[----:B------:R-:W-:-:S04]  /*00b0*/  LEA R3, R7, 0xffffffff, 0x1 ;  /* 0xffffffff07037811 */ /* 0x000fc800078e08ff */
[----:B------:R-:W-:Y:S01]  /*00c0*/  LOP3.LUT R0, R0, 0xff, RZ, 0xc0, !PT ;  /* 0x000000ff00007812 */ /* 0x000fe200078ec0ff */
[----:B-1----:R-:W-:Y:S02]  /*00d0*/  IMAD.WIDE R4, R3, 0x4, R4 ;  /* 0x0000000403047825 */ /* 0x002fe400078e0204 */
[----:B------:R-:W0:Y:S01]  /*00e0*/  LDC.64 R2, c[0x0][0x388] ;  /* 0x0000e200ff027b82 */ /* 0x000e220000000a00 */
[----:B------:R-:W-:Y:S01]  /*00f0*/  ISETP.GE.U32.AND P0, PT, R0, 0x1a, PT ;  /* 0x0000001a0000780c */ /* 0x000fe20003f06070 */
[----:B------:R-:W-:Y:S01]  /*0100*/  IMAD.MOV.U32 R0, RZ, RZ, -0x800003 ;  /* 0xff7ffffdff007424 */ /* 0x000fe200078e00ff */
[----:B--2---:R-:W2:Y:S04]  /*0110*/  LDG.E.CONSTANT R9, desc[UR4][R4.64+0x4] ;  /* 0x0000040404097981 */ /* 0x004ea8000c1e9900 */
[----:B------:R-:W3:Y:S07]  /*0120*/  LDG.E.CONSTANT R11, desc[UR4][R4.64+0x8] ;  /* 0x00000804040b7981 */ /* 0x000eee000c1e9900 */
[----:B------:R-:W2:Y:S01]  /*0130*/  @P0 LDG.E.CONSTANT R0, desc[UR4][R4.64] ;  /* 0x0000000404000981 */ /* 0x000ea2000c1e9900 */
[----:B0-----:R-:W-:Y:S01]  /*0140*/  IMAD.WIDE.U32 R2, R7, 0x4, R2 ;  /* 0x0000000407027825 */ /* 0x001fe200078e0002 */
[----:B--2---:R-:W-:-:S04]  /*0150*/  FMNMX3 R0, R0, -3.40282306073709652508e+38, R9, !PT ;  /* 0xff7ffffd00007876 */ /* 0x004fc80007800009 */
[----:B---3--:R-:W-:-:S05]  /*0160*/  FMNMX R11, R0, R11, !PT ;  /* 0x0000000b000b7209 */ /* 0x008fca0007800000 */
[----:B------:R-:W-:Y:S01]  /*0170*/  STG.E desc[UR4][R2.64], R11 ;  /* 0x0000000b02007986 */ /* 0x000fe2000c101904 */
[----:B------:R-:W-:Y:S05]  /*0180*/  EXIT ;  /* 0x000000000000794d */ /* 0x000fea0003800000 */
.L_x_0:
[----:B------:R-:W-:-:S00]  /*0190*/  BRA `(.L_x_0) ;  /* 0xfffffffc00fc7947 */ /* 0x000fc0000383ffff */
[----:B------:R-:W-:-:S00]  /*01a0*/  NOP ;  /* 0x0000000000007918 */ /* 0x000fc00000000000 */
        /* <DEDUP_REMOVED lines=13> */
.L_x_1:


//--------------------- .nv.shared.reserved.0     --------------------------
	.section	.nv.shared.reserved.0,"aw",@nobits
	.weak		__nv_reservedSMEM_offset_0_alias
	.size		__nv_reservedSMEM_offset_0_alias, 0, 64
	.other		__nv_reservedSMEM_offset_0_alias,@"STO_CUDA_RESERVED_SHARED STV_DEFAULT"
__nv_reservedSMEM_offset_0_alias:
	.zero		0
	.zero		64


//--------------------- .nv.constant0.default_function_kernel --------------------------
	.section	.nv.constant0.default_function_kernel,"a",@progbits
	.sectionflags	@""
	.align	4
.nv.constant0.default_function_kernel:
	.zero		912


//--------------------- SYMBOLS --------------------------

	.type		.nv.reservedSmem.offset0,@object
	.size		.nv.reservedSmem.offset0,0x4
